//
// Generated by NVIDIA NVVM Compiler
//
// Compiler Build ID: CL-36424714
// Cuda compilation tools, release 13.0, V13.0.88
// Based on NVVM 20.0.0
//

.version 9.0
.target sm_100
.address_size 64

	// .globl	_Z13nQueensKerneliPi

.visible .entry _Z13nQueensKerneliPi(
	.param .u32 _Z13nQueensKerneliPi_param_0,
	.param .u64 .ptr .align 1 _Z13nQueensKerneliPi_param_1
)
{
	.local .align 16 .b8 	__local_depot0[400];
	.reg .b64 	%SP;
	.reg .b64 	%SPL;
	.reg .pred 	%p<6>;
	.reg .b32 	%r<48>;
	.reg .b64 	%rd<11>;

	mov.u64 	%SPL, __local_depot0;
	ld.param.u32 	%r17, [_Z13nQueensKerneliPi_param_0];
	ld.param.u64 	%rd2, [_Z13nQueensKerneliPi_param_1];
	add.u64 	%rd1, %SPL, 0;
	mov.u32 	%r18, %tid.x;
	mov.u32 	%r19, %ctaid.x;
	mov.u32 	%r20, %ntid.x;
	mad.lo.s32 	%r1, %r19, %r20, %r18;
	setp.ge.s32 	%p1, %r1, %r17;
	@%p1 bra 	$L__BB0_8;
	mov.b32 	%r23, 1;
	shl.b32 	%r24, %r23, %r1;
	shr.s32 	%r25, %r24, 1;
	mov.b32 	%r26, 2;
	shl.b32 	%r27, %r26, %r1;
	mov.b32 	%r28, -1;
	shl.b32 	%r29, %r28, %r17;
	not.b32 	%r2, %r29;
	st.local.v2.u32 	[%rd1], {%r24, %r27};
	st.local.u32 	[%rd1+8], %r25;
	mov.b32 	%r46, 0;
	mov.b32 	%r47, 3;
$L__BB0_2:
	add.s32 	%r30, %r47, -1;
	mul.wide.u32 	%rd4, %r30, 4;
	add.s64 	%rd5, %rd1, %rd4;
	ld.local.u32 	%r5, [%rd5];
	mul.wide.u32 	%rd6, %r47, 4;
	add.s64 	%rd7, %rd1, %rd6;
	ld.local.u32 	%r6, [%rd7+-8];
	add.s32 	%r47, %r47, -3;
	ld.local.u32 	%r8, [%rd7+-12];
	setp.ne.s32 	%p2, %r8, %r2;
	@%p2 bra 	$L__BB0_4;
	add.s32 	%r46, %r46, 1;
	bra.uni 	$L__BB0_6;
$L__BB0_4:
	or.b32  	%r31, %r6, %r5;
	or.b32  	%r32, %r31, %r8;
	not.b32 	%r33, %r32;
	and.b32  	%r44, %r33, %r2;
	setp.eq.s32 	%p3, %r44, 0;
	@%p3 bra 	$L__BB0_6;
$L__BB0_5:
	neg.s32 	%r34, %r44;
	and.b32  	%r35, %r44, %r34;
	sub.s32 	%r44, %r44, %r35;
	or.b32  	%r36, %r35, %r8;
	mul.wide.s32 	%rd8, %r47, 4;
	add.s64 	%rd9, %rd1, %rd8;
	st.local.u32 	[%rd9], %r36;
	or.b32  	%r37, %r35, %r6;
	shl.b32 	%r38, %r37, 1;
	st.local.u32 	[%rd9+4], %r38;
	or.b32  	%r39, %r35, %r5;
	shr.s32 	%r40, %r39, 1;
	add.s32 	%r47, %r47, 3;
	st.local.u32 	[%rd9+8], %r40;
	setp.ne.s32 	%p4, %r44, 0;
	@%p4 bra 	$L__BB0_5;
$L__BB0_6:
	setp.gt.s32 	%p5, %r47, 0;
	@%p5 bra 	$L__BB0_2;
	cvta.to.global.u64 	%rd10, %rd2;
	atom.global.add.u32 	%r41, [%rd10], %r46;
$L__BB0_8:
	ret;

}


// ===== COMPILED SASS (sm_100) =====

	.target	sm_100

	.elftype	@"ET_EXEC"


//--------------------- .note.nv.tkinfo           --------------------------
	.section	.note.nv.tkinfo,"",@"SHT_NOTE"
	.sectionflags	@"SHF_NOTE_NV_TKINFO"
	.tkinfo
        /*0018*/ 	.word	0x00000002
        /*0030*/ 	.string	""
        /*0030*/ 	.string	"ptxas"
        /*0030*/ 	.string	"Cuda compilation tools, release 13.0, V13.0.88"
        /*0030*/ 	.string	"Build cuda_13.0.r13.0/compiler.36424714_0"
        /*0030*/ 	.string	"-arch sm_100 -m 64 "



//--------------------- .note.nv.cuinfo           --------------------------
	.section	.note.nv.cuinfo,"",@"SHT_NOTE"
	.sectionflags	@"SHF_NOTE_NV_CUINFO"
        /*0018*/ 	.short	0x0002
        /*001a*/ 	.short	0x0064
        /*001c*/ 	.short	0x0082
	.zero		2


//--------------------- .nv.info                  --------------------------
	.section	.nv.info,"",@"SHT_CUDA_INFO"
	.align	4


	//----- nvinfo : EIATTR_REGCOUNT
	.align		4
        /*0000*/ 	.byte	0x04, 0x2f
        /*0002*/ 	.short	(.L_1 - .L_0)
	.align		4
.L_0:
        /*0004*/ 	.word	index@(_Z13nQueensKerneliPi)
        /*0008*/ 	.word	0x00000011


	//----- nvinfo : EIATTR_FRAME_SIZE
	.align		4
.L_1:
        /*000c*/ 	.byte	0x04, 0x11
        /*000e*/ 	.short	(.L_3 - .L_2)
	.align		4
.L_2:
        /*0010*/ 	.word	index@(_Z13nQueensKerneliPi)
        /*0014*/ 	.word	0x00000190


	//----- nvinfo : EIATTR_MIN_STACK_SIZE
	.align		4
.L_3:
        /*0018*/ 	.byte	0x04, 0x12
        /*001a*/ 	.short	(.L_5 - .L_4)
	.align		4
.L_4:
        /*001c*/ 	.word	index@(_Z13nQueensKerneliPi)
        /*0020*/ 	.word	0x00000190
.L_5:


//--------------------- .nv.compat                --------------------------
	.section	.nv.compat,"",@"SHT_CUDA_COMPAT_INFO"
	.align	4
        /*0000*/ 	.byte	0x02, 0x09, 0x00, 0x00, 0x02, 0x02, 0x01, 0x00, 0x02, 0x05, 0x05, 0x00, 0x03, 0x07, 0x01, 0x01
        /*0010*/ 	.byte	0x02, 0x03, 0x00, 0x00, 0x02, 0x06, 0x01, 0x00, 0x04, 0x0b, 0x08, 0x00, 0x09, 0x00, 0x00, 0x00
        /*0020*/ 	.byte	0x00, 0x00, 0x00, 0x00


//--------------------- .nv.info._Z13nQueensKerneliPi --------------------------
	.section	.nv.info._Z13nQueensKerneliPi,"",@"SHT_CUDA_INFO"
	.sectionflags	@""
	.align	4


	//----- nvinfo : EIATTR_CUDA_API_VERSION
	.align		4
        /*0000*/ 	.byte	0x04, 0x37
        /*0002*/ 	.short	(.L_7 - .L_6)
.L_6:
        /*0004*/ 	.word	0x00000082


	//----- nvinfo : EIATTR_KPARAM_INFO
	.align		4
.L_7:
        /*0008*/ 	.byte	0x04, 0x17
        /*000a*/ 	.short	(.L_9 - .L_8)
.L_8:
        /*000c*/ 	.word	0x00000000
        /*0010*/ 	.short	0x0001
        /*0012*/ 	.short	0x0008
        /*0014*/ 	.byte	0x00, 0xf5, 0x21, 0x00


	//----- nvinfo : EIATTR_KPARAM_INFO
	.align		4
.L_9:
        /*0018*/ 	.byte	0x04, 0x17
        /*001a*/ 	.short	(.L_11 - .L_10)
.L_10:
        /*001c*/ 	.word	0x00000000
        /*0020*/ 	.short	0x0000
        /*0022*/ 	.short	0x0000
        /*0024*/ 	.byte	0x00, 0xf0, 0x11, 0x00


	//----- nvinfo : EIATTR_SPARSE_MMA_MASK
	.align		4
.L_11:
        /*0028*/ 	.byte	0x03, 0x50
        /*002a*/ 	.short	0x0000


	//----- nvinfo : EIATTR_MAXREG_COUNT
	.align		4
        /*002c*/ 	.byte	0x03, 0x1b
        /*002e*/ 	.short	0x00ff


	//----- nvinfo : EIATTR_MERCURY_ISA_VERSION
	.align		4
        /*0030*/ 	.byte	0x03, 0x5f
        /*0032*/ 	.short	0x0101


	//----- nvinfo : EIATTR_INT_WARP_WIDE_INSTR_OFFSETS
	.align		4
        /*0034*/ 	.byte	0x04, 0x31
        /*0036*/ 	.short	(.L_13 - .L_12)


	//   ....[0]....
.L_12:
        /*0038*/ 	.word	0x000003e0


	//   ....[1]....
        /*003c*/ 	.word	0x00000400


	//----- nvinfo : EIATTR_VRC_CTA_INIT_COUNT
	.align		4
.L_13:
        /*0040*/ 	.byte	0x02, 0x4a
	.zero		1
	.zero		1


	//----- nvinfo : EIATTR_EXIT_INSTR_OFFSETS
	.align		4
        /*0044*/ 	.byte	0x04, 0x1c
        /*0046*/ 	.short	(.L_15 - .L_14)


	//   ....[0]....
.L_14:
        /*0048*/ 	.word	0x00000080


	//   ....[1]....
        /*004c*/ 	.word	0x00000450


	//----- nvinfo : EIATTR_CRS_STACK_SIZE
	.align		4
.L_15:
        /*0050*/ 	.byte	0x04, 0x1e
        /*0052*/ 	.short	(.L_17 - .L_16)
.L_16:
        /*0054*/ 	.word	0x00000000


	//----- nvinfo : EIATTR_CBANK_PARAM_SIZE
	.align		4
.L_17:
        /*0058*/ 	.byte	0x03, 0x19
        /*005a*/ 	.short	0x0010


	//----- nvinfo : EIATTR_PARAM_CBANK
	.align		4
        /*005c*/ 	.byte	0x04, 0x0a
        /*005e*/ 	.short	(.L_19 - .L_18)
	.align		4
.L_18:
        /*0060*/ 	.word	index@(.nv.constant0._Z13nQueensKerneliPi)
        /*0064*/ 	.short	0x0380
        /*0066*/ 	.short	0x0010


	//----- nvinfo : EIATTR_SW_WAR
	.align		4
.L_19:
        /*0068*/ 	.byte	0x04, 0x36
        /*006a*/ 	.short	(.L_21 - .L_20)
.L_20:
        /*006c*/ 	.word	0x00000008
.L_21:


//--------------------- .nv.callgraph             --------------------------
	.section	.nv.callgraph,"",@"SHT_CUDA_CALLGRAPH"
	.align	4
	.sectionentsize	8
	.align		4
        /*0000*/ 	.word	0x00000000
	.align		4
        /*0004*/ 	.word	0xffffffff
	.align		4
        /*0008*/ 	.word	0x00000000
	.align		4
        /*000c*/ 	.word	0xfffffffe
	.align		4
        /*0010*/ 	.word	0x00000000
	.align		4
        /*0014*/ 	.word	0xfffffffd
	.align		4
        /*0018*/ 	.word	0x00000000
	.align		4
        /*001c*/ 	.word	0xfffffffc


//--------------------- .text._Z13nQueensKerneliPi --------------------------
	.section	.text._Z13nQueensKerneliPi,"ax",@progbits
	.align	128
        .global         _Z13nQueensKerneliPi
        .type           _Z13nQueensKerneliPi,@function
        .size           _Z13nQueensKerneliPi,(.L_x_6 - _Z13nQueensKerneliPi)
        .other          _Z13nQueensKerneliPi,@"STO_CUDA_ENTRY STV_DEFAULT"
_Z13nQueensKerneliPi:
.text._Z13nQueensKerneliPi:
[----:B------:R-:W0:Y:S01]  /*0000*/  LDC R1, c[0x0][0x37c] ;  /* 0x0000df00ff017b82 */ /* 0x000e220000000800 */
[----:B------:R-:W1:Y:S07]  /*0010*/  S2R R3, SR_TID.X ;  /* 0x0000000000037919 */ /* 0x000e6e0000002100 */
[----:B------:R-:W1:Y:S01]  /*0020*/  S2UR UR5, SR_CTAID.X ;  /* 0x00000000000579c3 */ /* 0x000e620000002500 */
[----:B------:R-:W2:Y:S01]  /*0030*/  LDCU UR4, c[0x0][0x380] ;  /* 0x00007000ff0477ac */ /* 0x000ea20008000800 */
[----:B0-----:R-:W-:-:S06]  /*0040*/  VIADD R1, R1, 0xfffffe70 ;  /* 0xfffffe7001017836 */ /* 0x001fcc0000000000 */
[----:B------:R-:W1:Y:S02]  /*0050*/  LDC R0, c[0x0][0x360] ;  /* 0x0000d800ff007b82 */ /* 0x000e640000000800 */
[----:B-1----:R-:W-:-:S05]  /*0060*/  IMAD R3, R0, UR5, R3 ;  /* 0x0000000500037c24 */ /* 0x002fca000f8e0203 */
[----:B--2---:R-:W-:-:S13]  /*0070*/  ISETP.GE.AND P0, PT, R3, UR4, PT ;  /* 0x0000000403007c0c */ /* 0x004fda000bf06270 */
[----:B------:R-:W-:Y:S05]  /*0080*/  @P0 EXIT ;  /* 0x000000000000094d */ /* 0x000fea0003800000 */
[----:B------:R-:W-:Y:S01]  /*0090*/  IMAD.MOV.U32 R2, RZ, RZ, 0x1 ;  /* 0x00000001ff027424 */ /* 0x000fe200078e00ff */
[----:B------:R-:W-:Y:S01]  /*00a0*/  UMOV UR5, 0xffffffff ;  /* 0xffffffff00057882 */ /* 0x000fe20000000000 */
[----:B------:R-:W-:Y:S01]  /*00b0*/  IMAD.MOV.U32 R0, RZ, RZ, 0x2 ;  /* 0x00000002ff007424 */ /* 0x000fe200078e00ff */
[----:B------:R-:W-:Y:S01]  /*00c0*/  USHF.L.U32 UR4, UR5, UR4, URZ ;  /* 0x0000000405047299 */ /* 0x000fe200080006ff */
[----:B------:R-:W-:Y:S01]  /*00d0*/  BSSY.RECONVERGENT B0, `(.L_x_0) ;  /* 0x000002f000007945 */ /* 0x000fe20003800200 */
[-C--:B------:R-:W-:Y:S01]  /*00e0*/  SHF.L.U32 R2, R2, R3.reuse, RZ ;  /* 0x0000000302027219 */ /* 0x080fe200000006ff */
[----:B------:R-:W-:Y:S01]  /*00f0*/  IMAD.MOV.U32 R6, RZ, RZ, RZ ;  /* 0x000000ffff067224 */ /* 0x000fe200078e00ff */
[----:B------:R-:W-:Y:S01]  /*0100*/  SHF.L.U32 R3, R0, R3, RZ ;  /* 0x0000000300037219 */ /* 0x000fe200000006ff */
[----:B------:R-:W-:Y:S01]  /*0110*/  ULOP3.LUT UR5, URZ, UR4, URZ, 0x33, !UPT ;  /* 0x00000004ff057292 */ /* 0x000fe2000f8e33ff */
[----:B------:R-:W-:Y:S01]  /*0120*/  SHF.R.S32.HI R4, RZ, 0x1, R2 ;  /* 0x00000001ff047819 */ /* 0x000fe20000011402 */
[----:B------:R-:W-:Y:S01]  /*0130*/  IMAD.MOV.U32 R0, RZ, RZ, R1 ;  /* 0x000000ffff007224 */ /* 0x000fe200078e0001 */
[----:B------:R-:W0:Y:S01]  /*0140*/  LDCU.64 UR6, c[0x0][0x358] ;  /* 0x00006b00ff0677ac */ /* 0x000e220008000a00 */
[----:B------:R1:W-:Y:S01]  /*0150*/  STL.64 [R1], R2 ;  /* 0x0000000201007387 */ /* 0x0003e20000100a00 */
[----:B------:R-:W-:Y:S01]  /*0160*/  IMAD.MOV.U32 R7, RZ, RZ, 0x3 ;  /* 0x00000003ff077424 */ /* 0x000fe200078e00ff */
[----:B------:R-:W-:-:S02]  /*0170*/  MOV R5, UR5 ;  /* 0x0000000500057c02 */ /* 0x000fc40008000f00 */
[----:B------:R1:W-:Y:S05]  /*0180*/  STL [R1+0x8], R4 ;  /* 0x0000080401007387 */ /* 0x0003ea0000100800 */
.L_x_4:
[----:B-1----:R-:W-:-:S05]  /*0190*/  IMAD R2, R7, 0x4, R0 ;  /* 0x0000000407027824 */ /* 0x002fca00078e0200 */
[----:B------:R-:W2:Y:S01]  /*01a0*/  LDL R14, [R2+-0xc] ;  /* 0xfffff400020e7983 */ /* 0x000ea20000100800 */
[C---:B------:R-:W-:Y:S01]  /*01b0*/  VIADD R3, R7.reuse, 0xffffffff ;  /* 0xffffffff07037836 */ /* 0x040fe20000000000 */
[----:B------:R-:W-:Y:S01]  /*01c0*/  BSSY.RECONVERGENT B1, `(.L_x_1) ;  /* 0x000001d000017945 */ /* 0x000fe20003800200 */
[----:B------:R-:W-:Y:S02]  /*01d0*/  VIADD R7, R7, 0xfffffffd ;  /* 0xfffffffd07077836 */ /* 0x000fe40000000000 */
[----:B------:R-:W-:Y:S01]  /*01e0*/  IMAD R3, R3, 0x4, R0 ;  /* 0x0000000403037824 */ /* 0x000fe200078e0200 */
[----:B--2---:R-:W-:-:S13]  /*01f0*/  ISETP.NE.AND P0, PT, R14, R5, PT ;  /* 0x000000050e00720c */ /* 0x004fda0003f05270 */
[----:B------:R-:W-:Y:S01]  /*0200*/  @!P0 IADD3 R6, PT, PT, R6, 0x1, RZ ;  /* 0x0000000106068810 */ /* 0x000fe20007ffe0ff */
[----:B------:R-:W-:Y:S06]  /*0210*/  @!P0 BRA `(.L_x_2) ;  /* 0x00000000005c8947 */ /* 0x000fec0003800000 */
[----:B------:R-:W2:Y:S04]  /*0220*/  LDL R12, [R3] ;  /* 0x00000000030c7983 */ /* 0x000ea80000100800 */
[----:B------:R-:W2:Y:S01]  /*0230*/  LDL R11, [R2+-0x8] ;  /* 0xfffff800020b7983 */ /* 0x000ea20000100800 */
[----:B------:R-:W-:-:S06]  /*0240*/  ULOP3.LUT UR5, URZ, UR4, URZ, 0x33, !UPT ;  /* 0x00000004ff057292 */ /* 0x000fcc000f8e33ff */
[----:B------:R-:W-:Y:S01]  /*0250*/  IMAD.U32 R5, RZ, RZ, UR5 ;  /* 0x00000005ff057e24 */ /* 0x000fe2000f8e00ff */
[----:B--2---:R-:W-:-:S04]  /*0260*/  LOP3.LUT R4, R14, R11, R12, 0xfe, !PT ;  /* 0x0000000b0e047212 */ /* 0x004fc800078efe0c */
[----:B------:R-:W-:-:S04]  /*0270*/  LOP3.LUT R4, RZ, R4, RZ, 0x33, !PT ;  /* 0x00000004ff047212 */ /* 0x000fc800078e33ff */
[----:B------:R-:W-:-:S13]  /*0280*/  LOP3.LUT P0, R4, R4, RZ, R5, 0xa0, !PT ;  /* 0x000000ff04047212 */ /* 0x000fda000780a005 */
[----:B------:R-:W-:Y:S05]  /*0290*/  @!P0 BRA `(.L_x_2) ;  /* 0x00000000003c8947 */ /* 0x000fea0003800000 */
.L_x_3:
[----:B------:R-:W-:Y:S02]  /*02a0*/  IMAD.MOV R3, RZ, RZ, -R4 ;  /* 0x000000ffff037224 */ /* 0x000fe400078e0a04 */
[C---:B-1----:R-:W-:Y:S02]  /*02b0*/  IMAD R9, R7.reuse, 0x4, R0 ;  /* 0x0000000407097824 */ /* 0x042fe400078e0200 */
[----:B------:R-:W-:Y:S01]  /*02c0*/  VIADD R7, R7, 0x3 ;  /* 0x0000000307077836 */ /* 0x000fe20000000000 */
[----:B------:R-:W-:-:S04]  /*02d0*/  LOP3.LUT R3, R4, R3, RZ, 0xc0, !PT ;  /* 0x0000000304037212 */ /* 0x000fc800078ec0ff */
[C---:B------:R-:W-:Y:S02]  /*02e0*/  LOP3.LUT R8, R3.reuse, R11, RZ, 0xfc, !PT ;  /* 0x0000000b03087212 */ /* 0x040fe400078efcff */
[C---:B------:R-:W-:Y:S02]  /*02f0*/  LOP3.LUT R10, R3.reuse, R12, RZ, 0xfc, !PT ;  /* 0x0000000c030a7212 */ /* 0x040fe400078efcff */
[C---:B------:R-:W-:Y:S01]  /*0300*/  LOP3.LUT R2, R3.reuse, R14, RZ, 0xfc, !PT ;  /* 0x0000000e03027212 */ /* 0x040fe200078efcff */
[----:B------:R-:W-:Y:S01]  /*0310*/  IMAD.SHL.U32 R8, R8, 0x2, RZ ;  /* 0x0000000208087824 */ /* 0x000fe200078e00ff */
[----:B------:R-:W-:Y:S02]  /*0320*/  SHF.R.S32.HI R10, RZ, 0x1, R10 ;  /* 0x00000001ff0a7819 */ /* 0x000fe4000001140a */
[----:B------:R-:W-:Y:S01]  /*0330*/  IADD3 R4, PT, PT, -R3, R4, RZ ;  /* 0x0000000403047210 */ /* 0x000fe20007ffe1ff */
[----:B------:R1:W-:Y:S03]  /*0340*/  STL [R9], R2 ;  /* 0x0000000209007387 */ /* 0x0003e60000100800 */
[----:B------:R-:W-:Y:S01]  /*0350*/  ISETP.NE.AND P0, PT, R4, RZ, PT ;  /* 0x000000ff0400720c */ /* 0x000fe20003f05270 */
[----:B------:R1:W-:Y:S04]  /*0360*/  STL [R9+0x4], R8 ;  /* 0x0000040809007387 */ /* 0x0003e80000100800 */
[----:B------:R1:W-:Y:S08]  /*0370*/  STL [R9+0x8], R10 ;  /* 0x0000080a09007387 */ /* 0x0003f00000100800 */
[----:B------:R-:W-:Y:S05]  /*0380*/  @P0 BRA `(.L_x_3) ;  /* 0xfffffffc00c40947 */ /* 0x000fea000383ffff */
.L_x_2:
[----:B0-----:R-:W-:Y:S05]  /*0390*/  BSYNC.RECONVERGENT B1 ;  /* 0x0000000000017941 */ /* 0x001fea0003800200 */
.L_x_1:
[----:B------:R-:W-:-:S13]  /*03a0*/  ISETP.GT.AND P0, PT, R7, RZ, PT ;  /* 0x000000ff0700720c */ /* 0x000fda0003f04270 */
[----:B------:R-:W-:Y:S05]  /*03b0*/  @P0 BRA `(.L_x_4) ;  /* 0xfffffffc00740947 */ /* 0x000fea000383ffff */
[----:B------:R-:W-:Y:S05]  /*03c0*/  BSYNC.RECONVERGENT B0 ;  /* 0x0000000000007941 */ /* 0x000fea0003800200 */
.L_x_0:
[----:B------:R-:W0:Y:S01]  /*03d0*/  S2R R0, SR_LANEID ;  /* 0x0000000000007919 */ /* 0x000e220000000000 */
[----:B------:R-:W2:Y:S08]  /*03e0*/  REDUX.SUM UR8, R6 ;  /* 0x00000000060873c4 */ /* 0x000eb0000000c000 */
[----:B-1----:R-:W1:Y:S01]  /*03f0*/  LDC.64 R2, c[0x0][0x388] ;  /* 0x0000e200ff027b82 */ /* 0x002e620000000a00 */
[----:B------:R-:W-:-:S02]  /*0400*/  VOTEU.ANY UR5, UPT, PT ;  /* 0x0000000000057886 */ /* 0x000fc400038e0100 */
[----:B------:R-:W-:Y:S01]  /*0410*/  UFLO.U32 UR5, UR5 ;  /* 0x00000005000572bd */ /* 0x000fe200080e0000 */
[----:B--2---:R-:W-:-:S05]  /*0420*/  IMAD.U32 R5, RZ, RZ, UR8 ;  /* 0x00000008ff057e24 */ /* 0x004fca000f8e00ff */
[----:B0-----:R-:W-:-:S13]  /*0430*/  ISETP.EQ.U32.AND P0, PT, R0, UR5, PT ;  /* 0x0000000500007c0c */ /* 0x001fda000bf02070 */
[----:B-1----:R-:W-:Y:S01]  /*0440*/  @P0 REDG.E.ADD.STRONG.GPU desc[UR6][R2.64], R5 ;  /* 0x000000050200098e */ /* 0x002fe2000c12e106 */
[----:B------:R-:W-:Y:S05]  /*0450*/  EXIT ;  /* 0x000000000000794d */ /* 0x000fea0003800000 */
.L_x_5:
[----:B------:R-:W-:-:S00]  /*0460*/  BRA `(.L_x_5) ;  /* 0xfffffffc00fc7947 */ /* 0x000fc0000383ffff */
[----:B------:R-:W-:-:S00]  /*0470*/  NOP ;  /* 0x0000000000007918 */ /* 0x000fc00000000000 */
        /* <DEDUP_REMOVED lines=8> */
.L_x_6:


//--------------------- .nv.shared.reserved.0     --------------------------
	.section	.nv.shared.reserved.0,"aw",@nobits
	.weak		__nv_reservedSMEM_offset_0_alias
	.size		__nv_reservedSMEM_offset_0_alias, 0, 64
	.other		__nv_reservedSMEM_offset_0_alias,@"STO_CUDA_RESERVED_SHARED STV_DEFAULT"
__nv_reservedSMEM_offset_0_alias:
	.zero		0
	.zero		64


//--------------------- .nv.constant0._Z13nQueensKerneliPi --------------------------
	.section	.nv.constant0._Z13nQueensKerneliPi,"a",@progbits
	.sectionflags	@""
	.align	4
.nv.constant0._Z13nQueensKerneliPi:
	.zero		912


//--------------------- SYMBOLS --------------------------

	.type		.nv.reservedSmem.offset0,@object
	.size		.nv.reservedSmem.offset0,0x4
